//
// Generated by NVIDIA NVVM Compiler
//
// Compiler Build ID: CL-36424714
// Cuda compilation tools, release 13.0, V13.0.88
// Based on NVVM 20.0.0
//

.version 9.0
.target sm_100
.address_size 64

	// .globl	_Z9reductionPfjS_
// _ZZ9reductionPfjS_E11partial_sum has been demoted

.visible .entry _Z9reductionPfjS_(
	.param .u64 .ptr .align 1 _Z9reductionPfjS__param_0,
	.param .u32 _Z9reductionPfjS__param_1,
	.param .u64 .ptr .align 1 _Z9reductionPfjS__param_2
)
{
	.reg .pred 	%p<7>;
	.reg .b32 	%r<18>;
	.reg .b32 	%f<11>;
	.reg .b64 	%rd<11>;
	// demoted variable
	.shared .align 4 .b8 _ZZ9reductionPfjS_E11partial_sum[4096];
	ld.param.u64 	%rd3, [_Z9reductionPfjS__param_0];
	ld.param.u32 	%r9, [_Z9reductionPfjS__param_1];
	ld.param.u64 	%rd2, [_Z9reductionPfjS__param_2];
	cvta.to.global.u64 	%rd1, %rd3;
	mov.u32 	%r1, %tid.x;
	mov.u32 	%r2, %ctaid.x;
	mov.u32 	%r17, %ntid.x;
	mul.lo.s32 	%r10, %r17, %r2;
	shl.b32 	%r11, %r10, 1;
	add.s32 	%r4, %r11, %r1;
	setp.ge.u32 	%p1, %r4, %r9;
	shl.b32 	%r12, %r1, 2;
	mov.u32 	%r13, _ZZ9reductionPfjS_E11partial_sum;
	add.s32 	%r5, %r13, %r12;
	@%p1 bra 	$L__BB0_2;
	mul.wide.u32 	%rd4, %r4, 4;
	add.s64 	%rd5, %rd1, %rd4;
	ld.global.f32 	%f10, [%rd5];
	st.shared.f32 	[%r5], %f10;
	bra.uni 	$L__BB0_3;
$L__BB0_2:
	mov.b32 	%r14, 0;
	st.shared.u32 	[%r5], %r14;
	mov.f32 	%f10, 0f00000000;
$L__BB0_3:
	add.s32 	%r6, %r4, %r17;
	setp.ge.u32 	%p2, %r6, %r9;
	@%p2 bra 	$L__BB0_5;
	mul.wide.u32 	%rd6, %r6, 4;
	add.s64 	%rd7, %rd1, %rd6;
	ld.global.f32 	%f4, [%rd7];
	add.f32 	%f5, %f4, %f10;
	st.shared.f32 	[%r5], %f5;
$L__BB0_5:
	setp.lt.u32 	%p3, %r17, 2;
	@%p3 bra 	$L__BB0_9;
$L__BB0_6:
	shr.u32 	%r8, %r17, 1;
	bar.sync 	0;
	setp.ge.u32 	%p4, %r1, %r8;
	@%p4 bra 	$L__BB0_8;
	shl.b32 	%r15, %r8, 2;
	add.s32 	%r16, %r5, %r15;
	ld.shared.f32 	%f6, [%r16];
	ld.shared.f32 	%f7, [%r5];
	add.f32 	%f8, %f6, %f7;
	st.shared.f32 	[%r5], %f8;
$L__BB0_8:
	setp.gt.u32 	%p5, %r17, 3;
	mov.u32 	%r17, %r8;
	@%p5 bra 	$L__BB0_6;
$L__BB0_9:
	setp.ne.s32 	%p6, %r1, 0;
	@%p6 bra 	$L__BB0_11;
	ld.shared.f32 	%f9, [_ZZ9reductionPfjS_E11partial_sum];
	cvta.to.global.u64 	%rd8, %rd2;
	mul.wide.u32 	%rd9, %r2, 4;
	add.s64 	%rd10, %rd8, %rd9;
	st.global.f32 	[%rd10], %f9;
$L__BB0_11:
	ret;

}


// ===== COMPILED SASS (sm_100) =====

	.target	sm_100

	.elftype	@"ET_EXEC"


//--------------------- .note.nv.tkinfo           --------------------------
	.section	.note.nv.tkinfo,"",@"SHT_NOTE"
	.sectionflags	@"SHF_NOTE_NV_TKINFO"
	.tkinfo
        /*0018*/ 	.word	0x00000002
        /*0030*/ 	.string	""
        /*0030*/ 	.string	"ptxas"
        /*0030*/ 	.string	"Cuda compilation tools, release 13.0, V13.0.88"
        /*0030*/ 	.string	"Build cuda_13.0.r13.0/compiler.36424714_0"
        /*0030*/ 	.string	"-arch sm_100 -m 64 "



//--------------------- .note.nv.cuinfo           --------------------------
	.section	.note.nv.cuinfo,"",@"SHT_NOTE"
	.sectionflags	@"SHF_NOTE_NV_CUINFO"
        /*0018*/ 	.short	0x0002
        /*001a*/ 	.short	0x0064
        /*001c*/ 	.short	0x0082
	.zero		2


//--------------------- .nv.info                  --------------------------
	.section	.nv.info,"",@"SHT_CUDA_INFO"
	.align	4


	//----- nvinfo : EIATTR_REGCOUNT
	.align		4
        /*0000*/ 	.byte	0x04, 0x2f
        /*0002*/ 	.short	(.L_1 - .L_0)
	.align		4
.L_0:
        /*0004*/ 	.word	index@(_Z9reductionPfjS_)
        /*0008*/ 	.word	0x00000010


	//----- nvinfo : EIATTR_FRAME_SIZE
	.align		4
.L_1:
        /*000c*/ 	.byte	0x04, 0x11
        /*000e*/ 	.short	(.L_3 - .L_2)
	.align		4
.L_2:
        /*0010*/ 	.word	index@(_Z9reductionPfjS_)
        /*0014*/ 	.word	0x00000000


	//----- nvinfo : EIATTR_MIN_STACK_SIZE
	.align		4
.L_3:
        /*0018*/ 	.byte	0x04, 0x12
        /*001a*/ 	.short	(.L_5 - .L_4)
	.align		4
.L_4:
        /*001c*/ 	.word	index@(_Z9reductionPfjS_)
        /*0020*/ 	.word	0x00000000
.L_5:


//--------------------- .nv.compat                --------------------------
	.section	.nv.compat,"",@"SHT_CUDA_COMPAT_INFO"
	.align	4
        /*0000*/ 	.byte	0x02, 0x09, 0x00, 0x00, 0x02, 0x02, 0x01, 0x00, 0x02, 0x05, 0x05, 0x00, 0x03, 0x07, 0x01, 0x01
        /*0010*/ 	.byte	0x02, 0x03, 0x00, 0x00, 0x02, 0x06, 0x01, 0x00, 0x04, 0x0b, 0x08, 0x00, 0x09, 0x00, 0x00, 0x00
        /*0020*/ 	.byte	0x00, 0x00, 0x00, 0x00


//--------------------- .nv.info._Z9reductionPfjS_ --------------------------
	.section	.nv.info._Z9reductionPfjS_,"",@"SHT_CUDA_INFO"
	.sectionflags	@""
	.align	4


	//----- nvinfo : EIATTR_CUDA_API_VERSION
	.align		4
        /*0000*/ 	.byte	0x04, 0x37
        /*0002*/ 	.short	(.L_7 - .L_6)
.L_6:
        /*0004*/ 	.word	0x00000082


	//----- nvinfo : EIATTR_KPARAM_INFO
	.align		4
.L_7:
        /*0008*/ 	.byte	0x04, 0x17
        /*000a*/ 	.short	(.L_9 - .L_8)
.L_8:
        /*000c*/ 	.word	0x00000000
        /*0010*/ 	.short	0x0002
        /*0012*/ 	.short	0x0010
        /*0014*/ 	.byte	0x00, 0xf5, 0x21, 0x00


	//----- nvinfo : EIATTR_KPARAM_INFO
	.align		4
.L_9:
        /*0018*/ 	.byte	0x04, 0x17
        /*001a*/ 	.short	(.L_11 - .L_10)
.L_10:
        /*001c*/ 	.word	0x00000000
        /*0020*/ 	.short	0x0001
        /*0022*/ 	.short	0x0008
        /*0024*/ 	.byte	0x00, 0xf0, 0x11, 0x00


	//----- nvinfo : EIATTR_KPARAM_INFO
	.align		4
.L_11:
        /*0028*/ 	.byte	0x04, 0x17
        /*002a*/ 	.short	(.L_13 - .L_12)
.L_12:
        /*002c*/ 	.word	0x00000000
        /*0030*/ 	.short	0x0000
        /*0032*/ 	.short	0x0000
        /*0034*/ 	.byte	0x00, 0xf5, 0x21, 0x00


	//----- nvinfo : EIATTR_SPARSE_MMA_MASK
	.align		4
.L_13:
        /*0038*/ 	.byte	0x03, 0x50
        /*003a*/ 	.short	0x0000


	//----- nvinfo : EIATTR_MAXREG_COUNT
	.align		4
        /*003c*/ 	.byte	0x03, 0x1b
        /*003e*/ 	.short	0x00ff


	//----- nvinfo : EIATTR_NUM_BARRIERS
	.align		4
        /*0040*/ 	.byte	0x02, 0x4c
        /*0042*/ 	.byte	0x01
	.zero		1


	//----- nvinfo : EIATTR_MERCURY_ISA_VERSION
	.align		4
        /*0044*/ 	.byte	0x03, 0x5f
        /*0046*/ 	.short	0x0101


	//----- nvinfo : EIATTR_VRC_CTA_INIT_COUNT
	.align		4
        /*0048*/ 	.byte	0x02, 0x4a
	.zero		1
	.zero		1


	//----- nvinfo : EIATTR_EXIT_INSTR_OFFSETS
	.align		4
        /*004c*/ 	.byte	0x04, 0x1c
        /*004e*/ 	.short	(.L_15 - .L_14)


	//   ....[0]....
.L_14:
        /*0050*/ 	.word	0x00000290


	//   ....[1]....
        /*0054*/ 	.word	0x00000310


	//----- nvinfo : EIATTR_CBANK_PARAM_SIZE
	.align		4
.L_15:
        /*0058*/ 	.byte	0x03, 0x19
        /*005a*/ 	.short	0x0018


	//----- nvinfo : EIATTR_PARAM_CBANK
	.align		4
        /*005c*/ 	.byte	0x04, 0x0a
        /*005e*/ 	.short	(.L_17 - .L_16)
	.align		4
.L_16:
        /*0060*/ 	.word	index@(.nv.constant0._Z9reductionPfjS_)
        /*0064*/ 	.short	0x0380
        /*0066*/ 	.short	0x0018


	//----- nvinfo : EIATTR_SW_WAR
	.align		4
.L_17:
        /*0068*/ 	.byte	0x04, 0x36
        /*006a*/ 	.short	(.L_19 - .L_18)
.L_18:
        /*006c*/ 	.word	0x00000008
.L_19:


//--------------------- .nv.callgraph             --------------------------
	.section	.nv.callgraph,"",@"SHT_CUDA_CALLGRAPH"
	.align	4
	.sectionentsize	8
	.align		4
        /*0000*/ 	.word	0x00000000
	.align		4
        /*0004*/ 	.word	0xffffffff
	.align		4
        /*0008*/ 	.word	0x00000000
	.align		4
        /*000c*/ 	.word	0xfffffffe
	.align		4
        /*0010*/ 	.word	0x00000000
	.align		4
        /*0014*/ 	.word	0xfffffffd
	.align		4
        /*0018*/ 	.word	0x00000000
	.align		4
        /*001c*/ 	.word	0xfffffffc


//--------------------- .text._Z9reductionPfjS_   --------------------------
	.section	.text._Z9reductionPfjS_,"ax",@progbits
	.align	128
        .global         _Z9reductionPfjS_
        .type           _Z9reductionPfjS_,@function
        .size           _Z9reductionPfjS_,(.L_x_3 - _Z9reductionPfjS_)
        .other          _Z9reductionPfjS_,@"STO_CUDA_ENTRY STV_DEFAULT"
_Z9reductionPfjS_:
.text._Z9reductionPfjS_:
[----:B------:R-:W-:Y:S01]  /*0000*/  LDC R1, c[0x0][0x37c] ;  /* 0x0000df00ff017b82 */ /* 0x000fe20000000800 */
[----:B------:R-:W0:Y:S01]  /*0010*/  S2R R11, SR_CTAID.X ;  /* 0x00000000000b7919 */ /* 0x000e220000002500 */
[----:B------:R-:W1:Y:S01]  /*0020*/  LDCU UR4, c[0x0][0x360] ;  /* 0x00006c00ff0477ac */ /* 0x000e620008000800 */
[----:B------:R-:W2:Y:S01]  /*0030*/  S2R R9, SR_TID.X ;  /* 0x0000000000097919 */ /* 0x000ea20000002100 */
[----:B------:R-:W3:Y:S01]  /*0040*/  LDCU UR5, c[0x0][0x388] ;  /* 0x00007100ff0577ac */ /* 0x000ee20008000800 */
[----:B------:R-:W4:Y:S01]  /*0050*/  LDCU.64 UR6, c[0x0][0x358] ;  /* 0x00006b00ff0677ac */ /* 0x000f220008000a00 */
[----:B-1----:R-:W-:Y:S02]  /*0060*/  IMAD.U32 R6, RZ, RZ, UR4 ;  /* 0x00000004ff067e24 */ /* 0x002fe4000f8e00ff */
[----:B0-----:R-:W-:-:S04]  /*0070*/  IMAD R0, R11, UR4, RZ ;  /* 0x000000040b007c24 */ /* 0x001fc8000f8e02ff */
[----:B--2---:R-:W-:-:S05]  /*0080*/  IMAD R7, R0, 0x2, R9 ;  /* 0x0000000200077824 */ /* 0x004fca00078e0209 */
[C---:B---3--:R-:W-:Y:S02]  /*0090*/  ISETP.GE.U32.AND P1, PT, R7.reuse, UR5, PT ;  /* 0x0000000507007c0c */ /* 0x048fe4000bf26070 */
[----:B------:R-:W-:-:S04]  /*00a0*/  IADD3 R13, PT, PT, R7, R6, RZ ;  /* 0x00000006070d7210 */ /* 0x000fc80007ffe0ff */
[----:B------:R-:W-:-:S07]  /*00b0*/  ISETP.GE.U32.AND P2, PT, R13, UR5, PT ;  /* 0x000000050d007c0c */ /* 0x000fce000bf46070 */
[----:B------:R-:W0:Y:S08]  /*00c0*/  @!P1 LDC.64 R2, c[0x0][0x380] ;  /* 0x0000e000ff029b82 */ /* 0x000e300000000a00 */
[----:B------:R-:W1:Y:S01]  /*00d0*/  @!P2 LDC.64 R4, c[0x0][0x380] ;  /* 0x0000e000ff04ab82 */ /* 0x000e620000000a00 */
[----:B0-----:R-:W-:-:S05]  /*00e0*/  @!P1 IMAD.WIDE.U32 R2, R7, 0x4, R2 ;  /* 0x0000000407029825 */ /* 0x001fca00078e0002 */
[----:B----4-:R-:W2:Y:S01]  /*00f0*/  @!P1 LDG.E R7, desc[UR6][R2.64] ;  /* 0x0000000602079981 */ /* 0x010ea2000c1e1900 */
[----:B-1----:R-:W-:-:S06]  /*0100*/  @!P2 IMAD.WIDE.U32 R4, R13, 0x4, R4 ;  /* 0x000000040d04a825 */ /* 0x002fcc00078e0004 */
[----:B------:R-:W3:Y:S01]  /*0110*/  @!P2 LDG.E R4, desc[UR6][R4.64] ;  /* 0x000000060404a981 */ /* 0x000ee2000c1e1900 */
[----:B------:R-:W0:Y:S01]  /*0120*/  S2UR UR5, SR_CgaCtaId ;  /* 0x00000000000579c3 */ /* 0x000e220000008800 */
[----:B------:R-:W-:Y:S01]  /*0130*/  UMOV UR4, 0x400 ;  /* 0x0000040000047882 */ /* 0x000fe20000000000 */
[----:B------:R-:W-:Y:S02]  /*0140*/  ISETP.GE.U32.AND P3, PT, R6, 0x2, PT ;  /* 0x000000020600780c */ /* 0x000fe40003f66070 */
[----:B------:R-:W-:Y:S01]  /*0150*/  ISETP.NE.AND P0, PT, R9, RZ, PT ;  /* 0x000000ff0900720c */ /* 0x000fe20003f05270 */
[----:B0-----:R-:W-:-:S06]  /*0160*/  ULEA UR4, UR5, UR4, 0x18 ;  /* 0x0000000405047291 */ /* 0x001fcc000f8ec0ff */
[----:B------:R-:W-:-:S05]  /*0170*/  LEA R0, R9, UR4, 0x2 ;  /* 0x0000000409007c11 */ /* 0x000fca000f8e10ff */
[----:B--2---:R0:W-:Y:S04]  /*0180*/  @!P1 STS [R0], R7 ;  /* 0x0000000700009388 */ /* 0x0041e80000000800 */
[----:B------:R0:W-:Y:S01]  /*0190*/  @P1 STS [R0], RZ ;  /* 0x000000ff00001388 */ /* 0x0001e20000000800 */
[----:B------:R-:W-:-:S04]  /*01a0*/  @P1 IMAD.MOV.U32 R7, RZ, RZ, RZ ;  /* 0x000000ffff071224 */ /* 0x000fc800078e00ff */
[----:B---3--:R-:W-:-:S05]  /*01b0*/  @!P2 FADD R3, R4, R7 ;  /* 0x000000070403a221 */ /* 0x008fca0000000000 */
[----:B------:R0:W-:Y:S01]  /*01c0*/  @!P2 STS [R0], R3 ;  /* 0x000000030000a388 */ /* 0x0001e20000000800 */
[----:B------:R-:W-:Y:S05]  /*01d0*/  @!P3 BRA `(.L_x_0) ;  /* 0x00000000002cb947 */ /* 0x000fea0003800000 */
.L_x_1:
[----:B------:R-:W-:Y:S01]  /*01e0*/  BAR.SYNC.DEFER_BLOCKING 0x0 ;  /* 0x0000000000007b1d */ /* 0x000fe20000010000 */
[----:B------:R-:W-:-:S04]  /*01f0*/  SHF.R.U32.HI R4, RZ, 0x1, R6 ;  /* 0x00000001ff047819 */ /* 0x000fc80000011606 */
[----:B------:R-:W-:-:S13]  /*0200*/  ISETP.GE.U32.AND P1, PT, R9, R4, PT ;  /* 0x000000040900720c */ /* 0x000fda0003f26070 */
[----:B------:R-:W-:Y:S01]  /*0210*/  @!P1 LEA R2, R4, R0, 0x2 ;  /* 0x0000000004029211 */ /* 0x000fe200078e10ff */
[----:B0-----:R-:W-:Y:S05]  /*0220*/  @!P1 LDS R3, [R0] ;  /* 0x0000000000039984 */ /* 0x001fea0000000800 */
[----:B------:R-:W0:Y:S02]  /*0230*/  @!P1 LDS R2, [R2] ;  /* 0x0000000002029984 */ /* 0x000e240000000800 */
[----:B0-----:R-:W-:-:S05]  /*0240*/  @!P1 FADD R3, R2, R3 ;  /* 0x0000000302039221 */ /* 0x001fca0000000000 */
[----:B------:R1:W-:Y:S01]  /*0250*/  @!P1 STS [R0], R3 ;  /* 0x0000000300009388 */ /* 0x0003e20000000800 */
[----:B------:R-:W-:Y:S01]  /*0260*/  ISETP.GT.U32.AND P1, PT, R6, 0x3, PT ;  /* 0x000000030600780c */ /* 0x000fe20003f24070 */
[----:B------:R-:W-:-:S12]  /*0270*/  IMAD.MOV.U32 R6, RZ, RZ, R4 ;  /* 0x000000ffff067224 */ /* 0x000fd800078e0004 */
[----:B-1----:R-:W-:Y:S05]  /*0280*/  @P1 BRA `(.L_x_1) ;  /* 0xfffffffc00d41947 */ /* 0x002fea000383ffff */
.L_x_0:
[----:B------:R-:W-:Y:S05]  /*0290*/  @P0 EXIT ;  /* 0x000000000000094d */ /* 0x000fea0003800000 */
[----:B------:R-:W1:Y:S01]  /*02a0*/  S2UR UR5, SR_CgaCtaId ;  /* 0x00000000000579c3 */ /* 0x000e620000008800 */
[----:B------:R-:W-:-:S07]  /*02b0*/  UMOV UR4, 0x400 ;  /* 0x0000040000047882 */ /* 0x000fce0000000000 */
[----:B0-----:R-:W0:Y:S01]  /*02c0*/  LDC.64 R2, c[0x0][0x390] ;  /* 0x0000e400ff027b82 */ /* 0x001e220000000a00 */
[----:B-1----:R-:W-:Y:S01]  /*02d0*/  ULEA UR4, UR5, UR4, 0x18 ;  /* 0x0000000405047291 */ /* 0x002fe2000f8ec0ff */
[----:B0-----:R-:W-:-:S08]  /*02e0*/  IMAD.WIDE.U32 R2, R11, 0x4, R2 ;  /* 0x000000040b027825 */ /* 0x001fd000078e0002 */
[----:B------:R-:W0:Y:S04]  /*02f0*/  LDS R5, [UR4] ;  /* 0x00000004ff057984 */ /* 0x000e280008000800 */
[----:B0-----:R-:W-:Y:S01]  /*0300*/  STG.E desc[UR6][R2.64], R5 ;  /* 0x0000000502007986 */ /* 0x001fe2000c101906 */
[----:B------:R-:W-:Y:S05]  /*0310*/  EXIT ;  /* 0x000000000000794d */ /* 0x000fea0003800000 */
.L_x_2:
[----:B------:R-:W-:-:S00]  /*0320*/  BRA `(.L_x_2) ;  /* 0xfffffffc00fc7947 */ /* 0x000fc0000383ffff */
[----:B------:R-:W-:-:S00]  /*0330*/  NOP ;  /* 0x0000000000007918 */ /* 0x000fc00000000000 */
        /* <DEDUP_REMOVED lines=12> */
.L_x_3:


//--------------------- .nv.shared._Z9reductionPfjS_ --------------------------
	.section	.nv.shared._Z9reductionPfjS_,"aw",@nobits
	.sectionflags	@""
	.align	4
.nv.shared._Z9reductionPfjS_:
	.zero		5120


//--------------------- .nv.shared.reserved.0     --------------------------
	.section	.nv.shared.reserved.0,"aw",@nobits
	.weak		__nv_reservedSMEM_offset_0_alias
	.size		__nv_reservedSMEM_offset_0_alias, 0, 64
	.other		__nv_reservedSMEM_offset_0_alias,@"STO_CUDA_RESERVED_SHARED STV_DEFAULT"
__nv_reservedSMEM_offset_0_alias:
	.zero		0
	.zero		64


//--------------------- .nv.constant0._Z9reductionPfjS_ --------------------------
	.section	.nv.constant0._Z9reductionPfjS_,"a",@progbits
	.sectionflags	@""
	.align	4
.nv.constant0._Z9reductionPfjS_:
	.zero		920


//--------------------- SYMBOLS --------------------------

	.type		.nv.reservedSmem.offset0,@object
	.size		.nv.reservedSmem.offset0,0x4
	.type		.nv.reservedSmem.cap,@object
	.size		.nv.reservedSmem.cap,0x4
